//
// Generated by NVIDIA NVVM Compiler
//
// Compiler Build ID: CL-36424714
// Cuda compilation tools, release 13.0, V13.0.88
// Based on NVVM 20.0.0
//

.version 9.0
.target sm_100
.address_size 64

	// .globl	_Z8add_vecsiPKfS0_Pf

.visible .entry _Z8add_vecsiPKfS0_Pf(
	.param .u32 _Z8add_vecsiPKfS0_Pf_param_0,
	.param .u64 .ptr .align 1 _Z8add_vecsiPKfS0_Pf_param_1,
	.param .u64 .ptr .align 1 _Z8add_vecsiPKfS0_Pf_param_2,
	.param .u64 .ptr .align 1 _Z8add_vecsiPKfS0_Pf_param_3
)
{
	.reg .pred 	%p<2>;
	.reg .b32 	%r<6>;
	.reg .b32 	%f<4>;
	.reg .b64 	%rd<11>;

	ld.param.u32 	%r2, [_Z8add_vecsiPKfS0_Pf_param_0];
	ld.param.u64 	%rd1, [_Z8add_vecsiPKfS0_Pf_param_1];
	ld.param.u64 	%rd2, [_Z8add_vecsiPKfS0_Pf_param_2];
	ld.param.u64 	%rd3, [_Z8add_vecsiPKfS0_Pf_param_3];
	mov.u32 	%r3, %ctaid.x;
	mov.u32 	%r4, %ntid.x;
	mov.u32 	%r5, %tid.x;
	mad.lo.s32 	%r1, %r3, %r4, %r5;
	setp.ge.s32 	%p1, %r1, %r2;
	@%p1 bra 	$L__BB0_2;
	cvta.to.global.u64 	%rd4, %rd1;
	cvta.to.global.u64 	%rd5, %rd2;
	cvta.to.global.u64 	%rd6, %rd3;
	mul.wide.s32 	%rd7, %r1, 4;
	add.s64 	%rd8, %rd4, %rd7;
	ld.global.f32 	%f1, [%rd8];
	add.s64 	%rd9, %rd5, %rd7;
	ld.global.f32 	%f2, [%rd9];
	add.f32 	%f3, %f1, %f2;
	add.s64 	%rd10, %rd6, %rd7;
	st.global.f32 	[%rd10], %f3;
$L__BB0_2:
	ret;

}


// ===== COMPILED SASS (sm_100) =====

	.target	sm_100

	.elftype	@"ET_EXEC"


//--------------------- .note.nv.tkinfo           --------------------------
	.section	.note.nv.tkinfo,"",@"SHT_NOTE"
	.sectionflags	@"SHF_NOTE_NV_TKINFO"
	.tkinfo
        /*0018*/ 	.word	0x00000002
        /*0030*/ 	.string	""
        /*0030*/ 	.string	"ptxas"
        /*0030*/ 	.string	"Cuda compilation tools, release 13.0, V13.0.88"
        /*0030*/ 	.string	"Build cuda_13.0.r13.0/compiler.36424714_0"
        /*0030*/ 	.string	"-arch sm_100 -m 64 "



//--------------------- .note.nv.cuinfo           --------------------------
	.section	.note.nv.cuinfo,"",@"SHT_NOTE"
	.sectionflags	@"SHF_NOTE_NV_CUINFO"
        /*0018*/ 	.short	0x0002
        /*001a*/ 	.short	0x0064
        /*001c*/ 	.short	0x0082
	.zero		2


//--------------------- .nv.info                  --------------------------
	.section	.nv.info,"",@"SHT_CUDA_INFO"
	.align	4


	//----- nvinfo : EIATTR_REGCOUNT
	.align		4
        /*0000*/ 	.byte	0x04, 0x2f
        /*0002*/ 	.short	(.L_1 - .L_0)
	.align		4
.L_0:
        /*0004*/ 	.word	index@(_Z8add_vecsiPKfS0_Pf)
        /*0008*/ 	.word	0x0000000c


	//----- nvinfo : EIATTR_FRAME_SIZE
	.align		4
.L_1:
        /*000c*/ 	.byte	0x04, 0x11
        /*000e*/ 	.short	(.L_3 - .L_2)
	.align		4
.L_2:
        /*0010*/ 	.word	index@(_Z8add_vecsiPKfS0_Pf)
        /*0014*/ 	.word	0x00000000


	//----- nvinfo : EIATTR_MIN_STACK_SIZE
	.align		4
.L_3:
        /*0018*/ 	.byte	0x04, 0x12
        /*001a*/ 	.short	(.L_5 - .L_4)
	.align		4
.L_4:
        /*001c*/ 	.word	index@(_Z8add_vecsiPKfS0_Pf)
        /*0020*/ 	.word	0x00000000
.L_5:


//--------------------- .nv.compat                --------------------------
	.section	.nv.compat,"",@"SHT_CUDA_COMPAT_INFO"
	.align	4
        /*0000*/ 	.byte	0x02, 0x09, 0x00, 0x00, 0x02, 0x02, 0x01, 0x00, 0x02, 0x05, 0x05, 0x00, 0x03, 0x07, 0x01, 0x01
        /*0010*/ 	.byte	0x02, 0x03, 0x00, 0x00, 0x02, 0x06, 0x01, 0x00, 0x04, 0x0b, 0x08, 0x00, 0x09, 0x00, 0x00, 0x00
        /*0020*/ 	.byte	0x00, 0x00, 0x00, 0x00


//--------------------- .nv.info._Z8add_vecsiPKfS0_Pf --------------------------
	.section	.nv.info._Z8add_vecsiPKfS0_Pf,"",@"SHT_CUDA_INFO"
	.sectionflags	@""
	.align	4


	//----- nvinfo : EIATTR_CUDA_API_VERSION
	.align		4
        /*0000*/ 	.byte	0x04, 0x37
        /*0002*/ 	.short	(.L_7 - .L_6)
.L_6:
        /*0004*/ 	.word	0x00000082


	//----- nvinfo : EIATTR_KPARAM_INFO
	.align		4
.L_7:
        /*0008*/ 	.byte	0x04, 0x17
        /*000a*/ 	.short	(.L_9 - .L_8)
.L_8:
        /*000c*/ 	.word	0x00000000
        /*0010*/ 	.short	0x0003
        /*0012*/ 	.short	0x0018
        /*0014*/ 	.byte	0x00, 0xf5, 0x21, 0x00


	//----- nvinfo : EIATTR_KPARAM_INFO
	.align		4
.L_9:
        /*0018*/ 	.byte	0x04, 0x17
        /*001a*/ 	.short	(.L_11 - .L_10)
.L_10:
        /*001c*/ 	.word	0x00000000
        /*0020*/ 	.short	0x0002
        /*0022*/ 	.short	0x0010
        /*0024*/ 	.byte	0x00, 0xf5, 0x21, 0x00


	//----- nvinfo : EIATTR_KPARAM_INFO
	.align		4
.L_11:
        /*0028*/ 	.byte	0x04, 0x17
        /*002a*/ 	.short	(.L_13 - .L_12)
.L_12:
        /*002c*/ 	.word	0x00000000
        /*0030*/ 	.short	0x0001
        /*0032*/ 	.short	0x0008
        /*0034*/ 	.byte	0x00, 0xf5, 0x21, 0x00


	//----- nvinfo : EIATTR_KPARAM_INFO
	.align		4
.L_13:
        /*0038*/ 	.byte	0x04, 0x17
        /*003a*/ 	.short	(.L_15 - .L_14)
.L_14:
        /*003c*/ 	.word	0x00000000
        /*0040*/ 	.short	0x0000
        /*0042*/ 	.short	0x0000
        /*0044*/ 	.byte	0x00, 0xf0, 0x11, 0x00


	//----- nvinfo : EIATTR_SPARSE_MMA_MASK
	.align		4
.L_15:
        /*0048*/ 	.byte	0x03, 0x50
        /*004a*/ 	.short	0x0000


	//----- nvinfo : EIATTR_MAXREG_COUNT
	.align		4
        /*004c*/ 	.byte	0x03, 0x1b
        /*004e*/ 	.short	0x00ff


	//----- nvinfo : EIATTR_MERCURY_ISA_VERSION
	.align		4
        /*0050*/ 	.byte	0x03, 0x5f
        /*0052*/ 	.short	0x0101


	//----- nvinfo : EIATTR_VRC_CTA_INIT_COUNT
	.align		4
        /*0054*/ 	.byte	0x02, 0x4a
	.zero		1
	.zero		1


	//----- nvinfo : EIATTR_EXIT_INSTR_OFFSETS
	.align		4
        /*0058*/ 	.byte	0x04, 0x1c
        /*005a*/ 	.short	(.L_17 - .L_16)


	//   ....[0]....
.L_16:
        /*005c*/ 	.word	0x00000070


	//   ....[1]....
        /*0060*/ 	.word	0x00000130


	//----- nvinfo : EIATTR_CBANK_PARAM_SIZE
	.align		4
.L_17:
        /*0064*/ 	.byte	0x03, 0x19
        /*0066*/ 	.short	0x0020


	//----- nvinfo : EIATTR_PARAM_CBANK
	.align		4
        /*0068*/ 	.byte	0x04, 0x0a
        /*006a*/ 	.short	(.L_19 - .L_18)
	.align		4
.L_18:
        /*006c*/ 	.word	index@(.nv.constant0._Z8add_vecsiPKfS0_Pf)
        /*0070*/ 	.short	0x0380
        /*0072*/ 	.short	0x0020


	//----- nvinfo : EIATTR_SW_WAR
	.align		4
.L_19:
        /*0074*/ 	.byte	0x04, 0x36
        /*0076*/ 	.short	(.L_21 - .L_20)
.L_20:
        /*0078*/ 	.word	0x00000008
.L_21:


//--------------------- .nv.callgraph             --------------------------
	.section	.nv.callgraph,"",@"SHT_CUDA_CALLGRAPH"
	.align	4
	.sectionentsize	8
	.align		4
        /*0000*/ 	.word	0x00000000
	.align		4
        /*0004*/ 	.word	0xffffffff
	.align		4
        /*0008*/ 	.word	0x00000000
	.align		4
        /*000c*/ 	.word	0xfffffffe
	.align		4
        /*0010*/ 	.word	0x00000000
	.align		4
        /*0014*/ 	.word	0xfffffffd
	.align		4
        /*0018*/ 	.word	0x00000000
	.align		4
        /*001c*/ 	.word	0xfffffffc


//--------------------- .text._Z8add_vecsiPKfS0_Pf --------------------------
	.section	.text._Z8add_vecsiPKfS0_Pf,"ax",@progbits
	.align	128
        .global         _Z8add_vecsiPKfS0_Pf
        .type           _Z8add_vecsiPKfS0_Pf,@function
        .size           _Z8add_vecsiPKfS0_Pf,(.L_x_1 - _Z8add_vecsiPKfS0_Pf)
        .other          _Z8add_vecsiPKfS0_Pf,@"STO_CUDA_ENTRY STV_DEFAULT"
_Z8add_vecsiPKfS0_Pf:
.text._Z8add_vecsiPKfS0_Pf:
[----:B------:R-:W-:Y:S01]  /*0000*/  LDC R1, c[0x0][0x37c] ;  /* 0x0000df00ff017b82 */ /* 0x000fe20000000800 */
[----:B------:R-:W0:Y:S07]  /*0010*/  S2R R0, SR_TID.X ;  /* 0x0000000000007919 */ /* 0x000e2e0000002100 */
[----:B------:R-:W0:Y:S01]  /*0020*/  S2UR UR4, SR_CTAID.X ;  /* 0x00000000000479c3 */ /* 0x000e220000002500 */
[----:B------:R-:W1:Y:S07]  /*0030*/  LDCU UR5, c[0x0][0x380] ;  /* 0x00007000ff0577ac */ /* 0x000e6e0008000800 */
[----:B------:R-:W0:Y:S02]  /*0040*/  LDC R9, c[0x0][0x360] ;  /* 0x0000d800ff097b82 */ /* 0x000e240000000800 */
[----:B0-----:R-:W-:-:S05]  /*0050*/  IMAD R9, R9, UR4, R0 ;  /* 0x0000000409097c24 */ /* 0x001fca000f8e0200 */
[----:B-1----:R-:W-:-:S13]  /*0060*/  ISETP.GE.AND P0, PT, R9, UR5, PT ;  /* 0x0000000509007c0c */ /* 0x002fda000bf06270 */
[----:B------:R-:W-:Y:S05]  /*0070*/  @P0 EXIT ;  /* 0x000000000000094d */ /* 0x000fea0003800000 */
[----:B------:R-:W0:Y:S01]  /*0080*/  LDC.64 R2, c[0x0][0x388] ;  /* 0x0000e200ff027b82 */ /* 0x000e220000000a00 */
[----:B------:R-:W1:Y:S07]  /*0090*/  LDCU.64 UR4, c[0x0][0x358] ;  /* 0x00006b00ff0477ac */ /* 0x000e6e0008000a00 */
[----:B------:R-:W2:Y:S08]  /*00a0*/  LDC.64 R4, c[0x0][0x390] ;  /* 0x0000e400ff047b82 */ /* 0x000eb00000000a00 */
[----:B------:R-:W3:Y:S01]  /*00b0*/  LDC.64 R6, c[0x0][0x398] ;  /* 0x0000e600ff067b82 */ /* 0x000ee20000000a00 */
[----:B0-----:R-:W-:-:S06]  /*00c0*/  IMAD.WIDE R2, R9, 0x4, R2 ;  /* 0x0000000409027825 */ /* 0x001fcc00078e0202 */
[----:B-1----:R-:W4:Y:S01]  /*00d0*/  LDG.E R2, desc[UR4][R2.64] ;  /* 0x0000000402027981 */ /* 0x002f22000c1e1900 */
[----:B--2---:R-:W-:-:S06]  /*00e0*/  IMAD.WIDE R4, R9, 0x4, R4 ;  /* 0x0000000409047825 */ /* 0x004fcc00078e0204 */
[----:B------:R-:W4:Y:S01]  /*00f0*/  LDG.E R5, desc[UR4][R4.64] ;  /* 0x0000000404057981 */ /* 0x000f22000c1e1900 */
[----:B---3--:R-:W-:-:S04]  /*0100*/  IMAD.WIDE R6, R9, 0x4, R6 ;  /* 0x0000000409067825 */ /* 0x008fc800078e0206 */
[----:B----4-:R-:W-:-:S05]  /*0110*/  FADD R9, R2, R5 ;  /* 0x0000000502097221 */ /* 0x010fca0000000000 */
[----:B------:R-:W-:Y:S01]  /*0120*/  STG.E desc[UR4][R6.64], R9 ;  /* 0x0000000906007986 */ /* 0x000fe2000c101904 */
[----:B------:R-:W-:Y:S05]  /*0130*/  EXIT ;  /* 0x000000000000794d */ /* 0x000fea0003800000 */
.L_x_0:
[----:B------:R-:W-:-:S00]  /*0140*/  BRA `(.L_x_0) ;  /* 0xfffffffc00fc7947 */ /* 0x000fc0000383ffff */
[----:B------:R-:W-:-:S00]  /*0150*/  NOP ;  /* 0x0000000000007918 */ /* 0x000fc00000000000 */
        /* <DEDUP_REMOVED lines=10> */
.L_x_1:


//--------------------- .nv.shared.reserved.0     --------------------------
	.section	.nv.shared.reserved.0,"aw",@nobits
	.weak		__nv_reservedSMEM_offset_0_alias
	.size		__nv_reservedSMEM_offset_0_alias, 0, 64
	.other		__nv_reservedSMEM_offset_0_alias,@"STO_CUDA_RESERVED_SHARED STV_DEFAULT"
__nv_reservedSMEM_offset_0_alias:
	.zero		0
	.zero		64


//--------------------- .nv.constant0._Z8add_vecsiPKfS0_Pf --------------------------
	.section	.nv.constant0._Z8add_vecsiPKfS0_Pf,"a",@progbits
	.sectionflags	@""
	.align	4
.nv.constant0._Z8add_vecsiPKfS0_Pf:
	.zero		928


//--------------------- SYMBOLS --------------------------

	.type		.nv.reservedSmem.offset0,@object
	.size		.nv.reservedSmem.offset0,0x4
